	.headerflags	@"EF_CUDA_TEXMODE_UNIFIED EF_CUDA_64BIT_ADDRESS EF_CUDA_SM86 EF_CUDA_VIRTUAL_SM(EF_CUDA_SM86)"
	.elftype	@"ET_EXEC"


//--------------------- .nv.info                  --------------------------
	.section	.nv.info,"",@"SHT_CUDA_INFO"
	.align	4


	//----- nvinfo : EIATTR_REGCOUNT
	.align		4
        /*0000*/ 	.byte	0x04, 0x2f
        /*0002*/ 	.short	(.L_1 - .L_0)
	.align		4
.L_0:
        /*0004*/ 	.word	index@(triton_)
        /*0008*/ 	.word	0x0000000e


	//----- nvinfo : EIATTR_MAX_STACK_SIZE
	.align		4
.L_1:
        /*000c*/ 	.byte	0x04, 0x23
        /*000e*/ 	.short	(.L_3 - .L_2)
	.align		4
.L_2:
        /*0010*/ 	.word	index@(triton_)
        /*0014*/ 	.word	0x00000000


	//----- nvinfo : EIATTR_MIN_STACK_SIZE
	.align		4
.L_3:
        /*0018*/ 	.byte	0x04, 0x12
        /*001a*/ 	.short	(.L_5 - .L_4)
	.align		4
.L_4:
        /*001c*/ 	.word	index@(triton_)
        /*0020*/ 	.word	0x00000000


	//----- nvinfo : EIATTR_FRAME_SIZE
	.align		4
.L_5:
        /*0024*/ 	.byte	0x04, 0x11
        /*0026*/ 	.short	(.L_7 - .L_6)
	.align		4
.L_6:
        /*0028*/ 	.word	index@(triton_)
        /*002c*/ 	.word	0x00000000
.L_7:


//--------------------- .nv.info.triton_          --------------------------
	.section	.nv.info.triton_,"",@"SHT_CUDA_INFO"
	.align	4


	//----- nvinfo : EIATTR_CUDA_API_VERSION
	.align		4
        /*0000*/ 	.byte	0x04, 0x37
        /*0002*/ 	.short	(.L_9 - .L_8)
.L_8:
        /*0004*/ 	.word	0x0000007b


	//----- nvinfo : EIATTR_SW2861232_WAR
	.align		4
.L_9:
        /*0008*/ 	.byte	0x01, 0x35
	.zero		2


	//----- nvinfo : EIATTR_PARAM_CBANK
	.align		4
        /*000c*/ 	.byte	0x04, 0x0a
        /*000e*/ 	.short	(.L_11 - .L_10)
	.align		4
.L_10:
        /*0010*/ 	.word	index@(.nv.constant0.triton_)
        /*0014*/ 	.short	0x0160
        /*0016*/ 	.short	0x0014


	//----- nvinfo : EIATTR_CBANK_PARAM_SIZE
	.align		4
.L_11:
        /*0018*/ 	.byte	0x03, 0x19
        /*001a*/ 	.short	0x0014


	//----- nvinfo : EIATTR_KPARAM_INFO
	.align		4
        /*001c*/ 	.byte	0x04, 0x17
        /*001e*/ 	.short	(.L_13 - .L_12)
.L_12:
        /*0020*/ 	.word	0x00000000
        /*0024*/ 	.short	0x0002
        /*0026*/ 	.short	0x0010
        /*0028*/ 	.byte	0x00, 0xf0, 0x11, 0x00


	//----- nvinfo : EIATTR_KPARAM_INFO
	.align		4
.L_13:
        /*002c*/ 	.byte	0x04, 0x17
        /*002e*/ 	.short	(.L_15 - .L_14)
.L_14:
        /*0030*/ 	.word	0x00000000
        /*0034*/ 	.short	0x0001
        /*0036*/ 	.short	0x0008
        /*0038*/ 	.byte	0x00, 0xf0, 0x21, 0x00


	//----- nvinfo : EIATTR_KPARAM_INFO
	.align		4
.L_15:
        /*003c*/ 	.byte	0x04, 0x17
        /*003e*/ 	.short	(.L_17 - .L_16)
.L_16:
        /*0040*/ 	.word	0x00000000
        /*0044*/ 	.short	0x0000
        /*0046*/ 	.short	0x0000
        /*0048*/ 	.byte	0x00, 0xf0, 0x21, 0x00


	//----- nvinfo : EIATTR_MAXREG_COUNT
	.align		4
.L_17:
        /*004c*/ 	.byte	0x03, 0x1b
        /*004e*/ 	.short	0x00ff


	//----- nvinfo : EIATTR_EXIT_INSTR_OFFSETS
	.align		4
        /*0050*/ 	.byte	0x04, 0x1c
        /*0052*/ 	.short	(.L_19 - .L_18)


	//   ....[0]....
.L_18:
        /*0054*/ 	.word	0x00000240


	//   ....[1]....
        /*0058*/ 	.word	0x00000260


	//----- nvinfo : EIATTR_MAX_THREADS
	.align		4
.L_19:
        /*005c*/ 	.byte	0x04, 0x05
        /*005e*/ 	.short	(.L_21 - .L_20)
.L_20:
        /*0060*/ 	.word	0x00000100
        /*0064*/ 	.word	0x00000001
        /*0068*/ 	.word	0x00000001
.L_21:


//--------------------- .nv.rel.action            --------------------------
	.section	.nv.rel.action,"",@"SHT_CUDA_RELOCINFO"
	.align	8
	.sectionentsize	8
        /*0000*/ 	.byte	0x73, 0x00, 0x00, 0x00, 0x00, 0x00, 0x00, 0x00, 0x00, 0x00, 0x00, 0x11, 0x25, 0x00, 0x05, 0x36


//--------------------- .nv.constant0.triton_     --------------------------
	.section	.nv.constant0.triton_,"a",@progbits
	.align	4
.nv.constant0.triton_:
	.zero		372


//--------------------- .text.triton_             --------------------------
	.section	.text.triton_,"ax",@progbits
	.sectioninfo	@"SHI_REGISTERS=14"
	.align	128
        .global         triton_
        .type           triton_,@function
        .size           triton_,(.L_x_1 - triton_)
        .other          triton_,@"STO_CUDA_ENTRY STV_DEFAULT"
triton_:
.text.triton_:
[----:B------:R-:W-:-:S02]  /*0000*/  MOV R1, c[0x0][0x28] ;  /* 0x00000a0000017a02 */ /* 0x000fc40000000f00 */
[----:B------:R-:W0:Y:S01]  /*0010*/  S2R R0, SR_TID.X ;  /* 0x0000000000007919 */ /* 0x000e220000002100 */
[----:B------:R-:W-:Y:S01]  /*0020*/  IMAD.MOV.U32 R10, RZ, RZ, 0x4 ;  /* 0x00000004ff0a7424 */ /* 0x000fe200078e00ff */
[----:B------:R-:W-:Y:S01]  /*0030*/  CS2R R8, SRZ ;  /* 0x0000000000087805 */ /* 0x000fe2000001ff00 */
[----:B------:R-:W-:Y:S01]  /*0040*/  ULDC.64 UR4, c[0x0][0x118] ;  /* 0x0000460000047ab9 */ /* 0x000fe20000000a00 */
[----:B------:R-:W1:Y:S01]  /*0050*/  S2R R3, SR_CTAID.X ;  /* 0x0000000000037919 */ /* 0x000e620000002500 */
[----:B0-----:R-:W-:-:S04]  /*0060*/  SHF.L.U32 R0, R0, 0x1, RZ ;  /* 0x0000000100007819 */ /* 0x001fc800000006ff */
[----:B------:R-:W-:-:S04]  /*0070*/  LOP3.LUT R0, R0, 0x1fe, RZ, 0xc0, !PT ;  /* 0x000001fe00007812 */ /* 0x000fc800078ec0ff */
[----:B-1----:R-:W-:-:S04]  /*0080*/  LEA R0, R3, R0, 0x9 ;  /* 0x0000000003007211 */ /* 0x002fc800078e48ff */
[C---:B------:R-:W-:Y:S01]  /*0090*/  IADD3 R6, R0.reuse, 0x1, RZ ;  /* 0x0000000100067810 */ /* 0x040fe20007ffe0ff */
[C---:B------:R-:W-:Y:S01]  /*00a0*/  IMAD.HI R2, R0.reuse, 0x2fa0be83, RZ ;  /* 0x2fa0be8300027827 */ /* 0x040fe200078e02ff */
[----:B------:R-:W-:Y:S02]  /*00b0*/  ISETP.GE.AND P2, PT, R0, c[0x0][0x170], PT ;  /* 0x00005c0000007a0c */ /* 0x000fe40003f46270 */
[C---:B------:R-:W-:Y:S01]  /*00c0*/  ISETP.GE.AND P3, PT, R6.reuse, c[0x0][0x170], PT ;  /* 0x00005c0006007a0c */ /* 0x040fe20003f66270 */
[----:B------:R-:W-:Y:S01]  /*00d0*/  IMAD.HI R4, R6, 0x2fa0be83, RZ ;  /* 0x2fa0be8306047827 */ /* 0x000fe200078e02ff */
[----:B------:R-:W-:-:S04]  /*00e0*/  SHF.R.U32.HI R3, RZ, 0x1f, R2 ;  /* 0x0000001fff037819 */ /* 0x000fc80000011602 */
[----:B------:R-:W-:Y:S02]  /*00f0*/  LEA.HI.SX32 R3, R2, R3, 0x1b ;  /* 0x0000000302037211 */ /* 0x000fe400078fdaff */
[----:B------:R-:W-:-:S03]  /*0100*/  SHF.R.U32.HI R5, RZ, 0x1f, R4 ;  /* 0x0000001fff057819 */ /* 0x000fc60000011604 */
[----:B------:R-:W-:Y:S01]  /*0110*/  IMAD R3, R3, -0xac, R0 ;  /* 0xffffff5403037824 */ /* 0x000fe200078e0200 */
[----:B------:R-:W-:-:S03]  /*0120*/  LEA.HI.SX32 R7, R4, R5, 0x1b ;  /* 0x0000000504077211 */ /* 0x000fc600078fdaff */
[----:B------:R-:W-:-:S04]  /*0130*/  IMAD.WIDE R4, R3, R10, c[0x0][0x168] ;  /* 0x00005a0003047625 */ /* 0x000fc800078e020a */
[-C--:B------:R-:W-:Y:S01]  /*0140*/  IMAD.WIDE R2, R0, R10.reuse, c[0x0][0x160] ;  /* 0x0000580000027625 */ /* 0x080fe200078e020a */
[----:B------:R-:W2:Y:S03]  /*0150*/  @!P2 LDG.E.EL R9, [R4.64] ;  /* 0x000000040409a981 */ /* 0x000ea6000c2e1900 */
[----:B------:R-:W-:Y:S01]  /*0160*/  IMAD R7, R7, -0xac, R6 ;  /* 0xffffff5407077824 */ /* 0x000fe200078e0206 */
[----:B------:R-:W2:Y:S01]  /*0170*/  @!P2 LDG.E R8, [R2.64] ;  /* 0x000000040208a981 */ /* 0x000ea2000c1e1900 */
[----:B------:R-:W-:Y:S01]  /*0180*/  MOV R11, RZ ;  /* 0x000000ff000b7202 */ /* 0x000fe20000000f00 */
[----:B------:R-:W-:Y:S02]  /*0190*/  IMAD.MOV.U32 R0, RZ, RZ, RZ ;  /* 0x000000ffff007224 */ /* 0x000fe400078e00ff */
[----:B------:R-:W-:-:S04]  /*01a0*/  IMAD.WIDE R6, R7, R10, c[0x0][0x168] ;  /* 0x00005a0007067625 */ /* 0x000fc800078e020a */
[----:B------:R-:W3:Y:S04]  /*01b0*/  @!P3 LDG.E R0, [R2.64+0x4] ;  /* 0x000004040200b981 */ /* 0x000ee8000c1e1900 */
[----:B------:R-:W3:Y:S01]  /*01c0*/  @!P3 LDG.E.EL R11, [R6.64] ;  /* 0x00000004060bb981 */ /* 0x000ee2000c2e1900 */
[----:B--2---:R-:W-:Y:S01]  /*01d0*/  FSETP.GT.AND P0, PT, R8, -R9, PT ;  /* 0x800000090800720b */ /* 0x004fe20003f04000 */
[----:B------:R-:W-:Y:S01]  /*01e0*/  FADD R9, R9, R8 ;  /* 0x0000000809097221 */ /* 0x000fe20000000000 */
[----:B---3--:R-:W-:-:S11]  /*01f0*/  FSETP.GT.AND P1, PT, R0, -R11, PT ;  /* 0x8000000b0000720b */ /* 0x008fd60003f24000 */
[----:B------:R-:W-:Y:S01]  /*0200*/  @!P0 FMUL R9, R9, 0.0099999997764825820923 ;  /* 0x3c23d70a09098820 */ /* 0x000fe20000400000 */
[----:B------:R-:W-:-:S04]  /*0210*/  FADD R11, R11, R0 ;  /* 0x000000000b0b7221 */ /* 0x000fc80000000000 */
[----:B------:R0:W-:Y:S01]  /*0220*/  @!P2 STG.E [R2.64], R9 ;  /* 0x000000090200a986 */ /* 0x0001e2000c101904 */
[----:B------:R-:W-:Y:S01]  /*0230*/  @!P1 FMUL R11, R11, 0.0099999997764825820923 ;  /* 0x3c23d70a0b0b9820 */ /* 0x000fe20000400000 */
[----:B------:R-:W-:Y:S06]  /*0240*/  @P3 EXIT ;  /* 0x000000000000394d */ /* 0x000fec0003800000 */
[----:B------:R-:W-:Y:S01]  /*0250*/  STG.E [R2.64+0x4], R11 ;  /* 0x0000040b02007986 */ /* 0x000fe2000c101904 */
[----:B------:R-:W-:Y:S05]  /*0260*/  EXIT ;  /* 0x000000000000794d */ /* 0x000fea0003800000 */
.L_x_0:
[----:B------:R-:W-:-:S00]  /*0270*/  BRA `(.L_x_0) ;  /* 0xfffffff000007947 */ /* 0x000fc0000383ffff */
[----:B------:R-:W-:-:S00]  /*0280*/  NOP ;  /* 0x0000000000007918 */ /* 0x000fc00000000000 */
[----:B------:R-:W-:-:S00]  /*0290*/  NOP ;  /* 0x0000000000007918 */ /* 0x000fc00000000000 */
[----:B------:R-:W-:-:S00]  /*02a0*/  NOP ;  /* 0x0000000000007918 */ /* 0x000fc00000000000 */
[----:B------:R-:W-:-:S00]  /*02b0*/  NOP ;  /* 0x0000000000007918 */ /* 0x000fc00000000000 */
[----:B------:R-:W-:-:S00]  /*02c0*/  NOP ;  /* 0x0000000000007918 */ /* 0x000fc00000000000 */
[----:B------:R-:W-:-:S00]  /*02d0*/  NOP ;  /* 0x0000000000007918 */ /* 0x000fc00000000000 */
[----:B------:R-:W-:-:S00]  /*02e0*/  NOP ;  /* 0x0000000000007918 */ /* 0x000fc00000000000 */
[----:B------:R-:W-:-:S00]  /*02f0*/  NOP ;  /* 0x0000000000007918 */ /* 0x000fc00000000000 */
.L_x_1:
